//
// Generated by NVIDIA NVVM Compiler
//
// Compiler Build ID: CL-36424714
// Cuda compilation tools, release 13.0, V13.0.88
// Based on NVVM 20.0.0
//

.version 9.0
.target sm_100
.address_size 64

	// .globl	_Z15SgemmWithNativePiS_S_iii

.visible .entry _Z15SgemmWithNativePiS_S_iii(
	.param .u64 .ptr .align 1 _Z15SgemmWithNativePiS_S_iii_param_0,
	.param .u64 .ptr .align 1 _Z15SgemmWithNativePiS_S_iii_param_1,
	.param .u64 .ptr .align 1 _Z15SgemmWithNativePiS_S_iii_param_2,
	.param .u32 _Z15SgemmWithNativePiS_S_iii_param_3,
	.param .u32 _Z15SgemmWithNativePiS_S_iii_param_4,
	.param .u32 _Z15SgemmWithNativePiS_S_iii_param_5
)
{
	.reg .pred 	%p<13>;
	.reg .b32 	%r<112>;
	.reg .b64 	%rd<40>;

	ld.param.u64 	%rd5, [_Z15SgemmWithNativePiS_S_iii_param_0];
	ld.param.u64 	%rd6, [_Z15SgemmWithNativePiS_S_iii_param_1];
	ld.param.u64 	%rd4, [_Z15SgemmWithNativePiS_S_iii_param_2];
	ld.param.u32 	%r34, [_Z15SgemmWithNativePiS_S_iii_param_3];
	ld.param.u32 	%r35, [_Z15SgemmWithNativePiS_S_iii_param_4];
	ld.param.u32 	%r33, [_Z15SgemmWithNativePiS_S_iii_param_5];
	cvta.to.global.u64 	%rd1, %rd6;
	cvta.to.global.u64 	%rd2, %rd5;
	mov.u32 	%r36, %tid.x;
	mov.u32 	%r37, %ctaid.x;
	mov.u32 	%r38, %ntid.x;
	mad.lo.s32 	%r1, %r37, %r38, %r36;
	mov.u32 	%r39, %tid.y;
	mov.u32 	%r40, %ctaid.y;
	mov.u32 	%r41, %ntid.y;
	mad.lo.s32 	%r42, %r40, %r41, %r39;
	setp.ge.s32 	%p1, %r1, %r34;
	setp.ge.s32 	%p2, %r42, %r35;
	or.pred  	%p3, %p1, %p2;
	@%p3 bra 	$L__BB0_14;
	setp.lt.s32 	%p4, %r33, 1;
	mov.b32 	%r111, 0;
	@%p4 bra 	$L__BB0_13;
	mul.lo.s32 	%r3, %r33, %r1;
	and.b32  	%r4, %r33, 7;
	setp.lt.u32 	%p5, %r33, 8;
	mov.b32 	%r106, 0;
	mov.u32 	%r111, %r106;
	@%p5 bra 	$L__BB0_5;
	and.b32  	%r106, %r33, 2147483640;
	neg.s32 	%r100, %r106;
	shl.b32 	%r7, %r35, 3;
	add.s64 	%rd3, %rd2, 16;
	mov.b32 	%r111, 0;
	mul.wide.s32 	%rd11, %r35, 4;
	mov.u32 	%r98, %r3;
	mov.u32 	%r99, %r42;
$L__BB0_4:
	.pragma "nounroll";
	mul.wide.s32 	%rd7, %r98, 4;
	add.s64 	%rd8, %rd3, %rd7;
	ld.global.u32 	%r47, [%rd8+-16];
	mul.wide.s32 	%rd9, %r99, 4;
	add.s64 	%rd10, %rd1, %rd9;
	ld.global.u32 	%r48, [%rd10];
	mad.lo.s32 	%r49, %r48, %r47, %r111;
	ld.global.u32 	%r50, [%rd8+-12];
	add.s64 	%rd12, %rd10, %rd11;
	ld.global.u32 	%r51, [%rd12];
	mad.lo.s32 	%r52, %r51, %r50, %r49;
	ld.global.u32 	%r53, [%rd8+-8];
	add.s64 	%rd13, %rd12, %rd11;
	ld.global.u32 	%r54, [%rd13];
	mad.lo.s32 	%r55, %r54, %r53, %r52;
	ld.global.u32 	%r56, [%rd8+-4];
	add.s64 	%rd14, %rd13, %rd11;
	ld.global.u32 	%r57, [%rd14];
	mad.lo.s32 	%r58, %r57, %r56, %r55;
	ld.global.u32 	%r59, [%rd8];
	add.s64 	%rd15, %rd14, %rd11;
	ld.global.u32 	%r60, [%rd15];
	mad.lo.s32 	%r61, %r60, %r59, %r58;
	ld.global.u32 	%r62, [%rd8+4];
	add.s64 	%rd16, %rd15, %rd11;
	ld.global.u32 	%r63, [%rd16];
	mad.lo.s32 	%r64, %r63, %r62, %r61;
	ld.global.u32 	%r65, [%rd8+8];
	add.s64 	%rd17, %rd16, %rd11;
	ld.global.u32 	%r66, [%rd17];
	mad.lo.s32 	%r67, %r66, %r65, %r64;
	ld.global.u32 	%r68, [%rd8+12];
	add.s64 	%rd18, %rd17, %rd11;
	ld.global.u32 	%r69, [%rd18];
	mad.lo.s32 	%r111, %r69, %r68, %r67;
	add.s32 	%r100, %r100, 8;
	add.s32 	%r99, %r99, %r7;
	add.s32 	%r98, %r98, 8;
	setp.ne.s32 	%p6, %r100, 0;
	@%p6 bra 	$L__BB0_4;
$L__BB0_5:
	setp.eq.s32 	%p7, %r4, 0;
	@%p7 bra 	$L__BB0_13;
	and.b32  	%r19, %r33, 3;
	setp.lt.u32 	%p8, %r4, 4;
	@%p8 bra 	$L__BB0_8;
	add.s32 	%r71, %r106, %r3;
	mul.wide.s32 	%rd19, %r71, 4;
	add.s64 	%rd20, %rd2, %rd19;
	ld.global.u32 	%r72, [%rd20];
	mad.lo.s32 	%r73, %r106, %r35, %r42;
	mul.wide.s32 	%rd21, %r73, 4;
	add.s64 	%rd22, %rd1, %rd21;
	ld.global.u32 	%r74, [%rd22];
	mad.lo.s32 	%r75, %r74, %r72, %r111;
	ld.global.u32 	%r76, [%rd20+4];
	mul.wide.s32 	%rd23, %r35, 4;
	add.s64 	%rd24, %rd22, %rd23;
	ld.global.u32 	%r77, [%rd24];
	mad.lo.s32 	%r78, %r77, %r76, %r75;
	ld.global.u32 	%r79, [%rd20+8];
	add.s64 	%rd25, %rd24, %rd23;
	ld.global.u32 	%r80, [%rd25];
	mad.lo.s32 	%r81, %r80, %r79, %r78;
	ld.global.u32 	%r82, [%rd20+12];
	add.s64 	%rd26, %rd25, %rd23;
	ld.global.u32 	%r83, [%rd26];
	mad.lo.s32 	%r111, %r83, %r82, %r81;
	add.s32 	%r106, %r106, 4;
$L__BB0_8:
	setp.eq.s32 	%p9, %r19, 0;
	@%p9 bra 	$L__BB0_13;
	setp.eq.s32 	%p10, %r19, 1;
	@%p10 bra 	$L__BB0_11;
	add.s32 	%r85, %r106, %r3;
	mul.wide.s32 	%rd27, %r85, 4;
	add.s64 	%rd28, %rd2, %rd27;
	ld.global.u32 	%r86, [%rd28];
	mad.lo.s32 	%r87, %r106, %r35, %r42;
	mul.wide.s32 	%rd29, %r87, 4;
	add.s64 	%rd30, %rd1, %rd29;
	ld.global.u32 	%r88, [%rd30];
	mad.lo.s32 	%r89, %r88, %r86, %r111;
	ld.global.u32 	%r90, [%rd28+4];
	mul.wide.s32 	%rd31, %r35, 4;
	add.s64 	%rd32, %rd30, %rd31;
	ld.global.u32 	%r91, [%rd32];
	mad.lo.s32 	%r111, %r91, %r90, %r89;
	add.s32 	%r106, %r106, 2;
$L__BB0_11:
	and.b32  	%r92, %r33, 1;
	setp.eq.b32 	%p11, %r92, 1;
	not.pred 	%p12, %p11;
	@%p12 bra 	$L__BB0_13;
	add.s32 	%r93, %r106, %r3;
	mul.wide.s32 	%rd33, %r93, 4;
	add.s64 	%rd34, %rd2, %rd33;
	ld.global.u32 	%r94, [%rd34];
	mad.lo.s32 	%r95, %r106, %r35, %r42;
	mul.wide.s32 	%rd35, %r95, 4;
	add.s64 	%rd36, %rd1, %rd35;
	ld.global.u32 	%r96, [%rd36];
	mad.lo.s32 	%r111, %r96, %r94, %r111;
$L__BB0_13:
	mad.lo.s32 	%r97, %r35, %r1, %r42;
	cvta.to.global.u64 	%rd37, %rd4;
	mul.wide.s32 	%rd38, %r97, 4;
	add.s64 	%rd39, %rd37, %rd38;
	st.global.u32 	[%rd39], %r111;
$L__BB0_14:
	ret;

}


// ===== COMPILED SASS (sm_100) =====

	.target	sm_100

	.elftype	@"ET_EXEC"


//--------------------- .note.nv.tkinfo           --------------------------
	.section	.note.nv.tkinfo,"",@"SHT_NOTE"
	.sectionflags	@"SHF_NOTE_NV_TKINFO"
	.tkinfo
        /*0018*/ 	.word	0x00000002
        /*0030*/ 	.string	""
        /*0030*/ 	.string	"ptxas"
        /*0030*/ 	.string	"Cuda compilation tools, release 13.0, V13.0.88"
        /*0030*/ 	.string	"Build cuda_13.0.r13.0/compiler.36424714_0"
        /*0030*/ 	.string	"-arch sm_100 -m 64 "



//--------------------- .note.nv.cuinfo           --------------------------
	.section	.note.nv.cuinfo,"",@"SHT_NOTE"
	.sectionflags	@"SHF_NOTE_NV_CUINFO"
        /*0018*/ 	.short	0x0002
        /*001a*/ 	.short	0x0064
        /*001c*/ 	.short	0x0082
	.zero		2


//--------------------- .nv.info                  --------------------------
	.section	.nv.info,"",@"SHT_CUDA_INFO"
	.align	4


	//----- nvinfo : EIATTR_REGCOUNT
	.align		4
        /*0000*/ 	.byte	0x04, 0x2f
        /*0002*/ 	.short	(.L_1 - .L_0)
	.align		4
.L_0:
        /*0004*/ 	.word	index@(_Z15SgemmWithNativePiS_S_iii)
        /*0008*/ 	.word	0x00000020


	//----- nvinfo : EIATTR_FRAME_SIZE
	.align		4
.L_1:
        /*000c*/ 	.byte	0x04, 0x11
        /*000e*/ 	.short	(.L_3 - .L_2)
	.align		4
.L_2:
        /*0010*/ 	.word	index@(_Z15SgemmWithNativePiS_S_iii)
        /*0014*/ 	.word	0x00000000


	//----- nvinfo : EIATTR_MIN_STACK_SIZE
	.align		4
.L_3:
        /*0018*/ 	.byte	0x04, 0x12
        /*001a*/ 	.short	(.L_5 - .L_4)
	.align		4
.L_4:
        /*001c*/ 	.word	index@(_Z15SgemmWithNativePiS_S_iii)
        /*0020*/ 	.word	0x00000000
.L_5:


//--------------------- .nv.compat                --------------------------
	.section	.nv.compat,"",@"SHT_CUDA_COMPAT_INFO"
	.align	4
        /*0000*/ 	.byte	0x02, 0x09, 0x00, 0x00, 0x02, 0x02, 0x01, 0x00, 0x02, 0x05, 0x05, 0x00, 0x03, 0x07, 0x01, 0x01
        /*0010*/ 	.byte	0x02, 0x03, 0x00, 0x00, 0x02, 0x06, 0x01, 0x00, 0x04, 0x0b, 0x08, 0x00, 0x09, 0x00, 0x00, 0x00
        /*0020*/ 	.byte	0x00, 0x00, 0x00, 0x00


//--------------------- .nv.info._Z15SgemmWithNativePiS_S_iii --------------------------
	.section	.nv.info._Z15SgemmWithNativePiS_S_iii,"",@"SHT_CUDA_INFO"
	.sectionflags	@""
	.align	4


	//----- nvinfo : EIATTR_CUDA_API_VERSION
	.align		4
        /*0000*/ 	.byte	0x04, 0x37
        /*0002*/ 	.short	(.L_7 - .L_6)
.L_6:
        /*0004*/ 	.word	0x00000082


	//----- nvinfo : EIATTR_KPARAM_INFO
	.align		4
.L_7:
        /*0008*/ 	.byte	0x04, 0x17
        /*000a*/ 	.short	(.L_9 - .L_8)
.L_8:
        /*000c*/ 	.word	0x00000000
        /*0010*/ 	.short	0x0005
        /*0012*/ 	.short	0x0020
        /*0014*/ 	.byte	0x00, 0xf0, 0x11, 0x00


	//----- nvinfo : EIATTR_KPARAM_INFO
	.align		4
.L_9:
        /*0018*/ 	.byte	0x04, 0x17
        /*001a*/ 	.short	(.L_11 - .L_10)
.L_10:
        /*001c*/ 	.word	0x00000000
        /*0020*/ 	.short	0x0004
        /*0022*/ 	.short	0x001c
        /*0024*/ 	.byte	0x00, 0xf0, 0x11, 0x00


	//----- nvinfo : EIATTR_KPARAM_INFO
	.align		4
.L_11:
        /*0028*/ 	.byte	0x04, 0x17
        /*002a*/ 	.short	(.L_13 - .L_12)
.L_12:
        /*002c*/ 	.word	0x00000000
        /*0030*/ 	.short	0x0003
        /*0032*/ 	.short	0x0018
        /*0034*/ 	.byte	0x00, 0xf0, 0x11, 0x00


	//----- nvinfo : EIATTR_KPARAM_INFO
	.align		4
.L_13:
        /*0038*/ 	.byte	0x04, 0x17
        /*003a*/ 	.short	(.L_15 - .L_14)
.L_14:
        /*003c*/ 	.word	0x00000000
        /*0040*/ 	.short	0x0002
        /*0042*/ 	.short	0x0010
        /*0044*/ 	.byte	0x00, 0xf5, 0x21, 0x00


	//----- nvinfo : EIATTR_KPARAM_INFO
	.align		4
.L_15:
        /*0048*/ 	.byte	0x04, 0x17
        /*004a*/ 	.short	(.L_17 - .L_16)
.L_16:
        /*004c*/ 	.word	0x00000000
        /*0050*/ 	.short	0x0001
        /*0052*/ 	.short	0x0008
        /*0054*/ 	.byte	0x00, 0xf5, 0x21, 0x00


	//----- nvinfo : EIATTR_KPARAM_INFO
	.align		4
.L_17:
        /*0058*/ 	.byte	0x04, 0x17
        /*005a*/ 	.short	(.L_19 - .L_18)
.L_18:
        /*005c*/ 	.word	0x00000000
        /*0060*/ 	.short	0x0000
        /*0062*/ 	.short	0x0000
        /*0064*/ 	.byte	0x00, 0xf5, 0x21, 0x00


	//----- nvinfo : EIATTR_SPARSE_MMA_MASK
	.align		4
.L_19:
        /*0068*/ 	.byte	0x03, 0x50
        /*006a*/ 	.short	0x0000


	//----- nvinfo : EIATTR_MAXREG_COUNT
	.align		4
        /*006c*/ 	.byte	0x03, 0x1b
        /*006e*/ 	.short	0x00ff


	//----- nvinfo : EIATTR_MERCURY_ISA_VERSION
	.align		4
        /*0070*/ 	.byte	0x03, 0x5f
        /*0072*/ 	.short	0x0101


	//----- nvinfo : EIATTR_VRC_CTA_INIT_COUNT
	.align		4
        /*0074*/ 	.byte	0x02, 0x4a
	.zero		1
	.zero		1


	//----- nvinfo : EIATTR_EXIT_INSTR_OFFSETS
	.align		4
        /*0078*/ 	.byte	0x04, 0x1c
        /*007a*/ 	.short	(.L_21 - .L_20)


	//   ....[0]....
.L_20:
        /*007c*/ 	.word	0x000000c0


	//   ....[1]....
        /*0080*/ 	.word	0x00000840


	//----- nvinfo : EIATTR_CBANK_PARAM_SIZE
	.align		4
.L_21:
        /*0084*/ 	.byte	0x03, 0x19
        /*0086*/ 	.short	0x0024


	//----- nvinfo : EIATTR_PARAM_CBANK
	.align		4
        /*0088*/ 	.byte	0x04, 0x0a
        /*008a*/ 	.short	(.L_23 - .L_22)
	.align		4
.L_22:
        /*008c*/ 	.word	index@(.nv.constant0._Z15SgemmWithNativePiS_S_iii)
        /*0090*/ 	.short	0x0380
        /*0092*/ 	.short	0x0024


	//----- nvinfo : EIATTR_SW_WAR
	.align		4
.L_23:
        /*0094*/ 	.byte	0x04, 0x36
        /*0096*/ 	.short	(.L_25 - .L_24)
.L_24:
        /*0098*/ 	.word	0x00000008
.L_25:


//--------------------- .nv.callgraph             --------------------------
	.section	.nv.callgraph,"",@"SHT_CUDA_CALLGRAPH"
	.align	4
	.sectionentsize	8
	.align		4
        /*0000*/ 	.word	0x00000000
	.align		4
        /*0004*/ 	.word	0xffffffff
	.align		4
        /*0008*/ 	.word	0x00000000
	.align		4
        /*000c*/ 	.word	0xfffffffe
	.align		4
        /*0010*/ 	.word	0x00000000
	.align		4
        /*0014*/ 	.word	0xfffffffd
	.align		4
        /*0018*/ 	.word	0x00000000
	.align		4
        /*001c*/ 	.word	0xfffffffc


//--------------------- .text._Z15SgemmWithNativePiS_S_iii --------------------------
	.section	.text._Z15SgemmWithNativePiS_S_iii,"ax",@progbits
	.align	128
        .global         _Z15SgemmWithNativePiS_S_iii
        .type           _Z15SgemmWithNativePiS_S_iii,@function
        .size           _Z15SgemmWithNativePiS_S_iii,(.L_x_5 - _Z15SgemmWithNativePiS_S_iii)
        .other          _Z15SgemmWithNativePiS_S_iii,@"STO_CUDA_ENTRY STV_DEFAULT"
_Z15SgemmWithNativePiS_S_iii:
.text._Z15SgemmWithNativePiS_S_iii:
[----:B------:R-:W-:Y:S01]  /*0000*/  LDC R1, c[0x0][0x37c] ;  /* 0x0000df00ff017b82 */ /* 0x000fe20000000800 */
[----:B------:R-:W0:Y:S07]  /*0010*/  S2R R16, SR_TID.Y ;  /* 0x0000000000107919 */ /* 0x000e2e0000002200 */
[----:B------:R-:W1:Y:S01]  /*0020*/  LDC R5, c[0x0][0x360] ;  /* 0x0000d800ff057b82 */ /* 0x000e620000000800 */
[----:B------:R-:W1:Y:S07]  /*0030*/  S2R R0, SR_TID.X ;  /* 0x0000000000007919 */ /* 0x000e6e0000002100 */
[----:B------:R-:W0:Y:S08]  /*0040*/  S2UR UR5, SR_CTAID.Y ;  /* 0x00000000000579c3 */ /* 0x000e300000002600 */
[----:B------:R-:W0:Y:S08]  /*0050*/  LDC R7, c[0x0][0x364] ;  /* 0x0000d900ff077b82 */ /* 0x000e300000000800 */
[----:B------:R-:W1:Y:S08]  /*0060*/  S2UR UR4, SR_CTAID.X ;  /* 0x00000000000479c3 */ /* 0x000e700000002500 */
[----:B------:R-:W2:Y:S01]  /*0070*/  LDC.64 R2, c[0x0][0x398] ;  /* 0x0000e600ff027b82 */ /* 0x000ea20000000a00 */
[----:B0-----:R-:W-:-:S02]  /*0080*/  IMAD R16, R7, UR5, R16 ;  /* 0x0000000507107c24 */ /* 0x001fc4000f8e0210 */
[----:B-1----:R-:W-:-:S03]  /*0090*/  IMAD R0, R5, UR4, R0 ;  /* 0x0000000405007c24 */ /* 0x002fc6000f8e0200 */
[----:B--2---:R-:W-:-:S04]  /*00a0*/  ISETP.GE.AND P0, PT, R16, R3, PT ;  /* 0x000000031000720c */ /* 0x004fc80003f06270 */
[----:B------:R-:W-:-:S13]  /*00b0*/  ISETP.GE.OR P0, PT, R0, R2, P0 ;  /* 0x000000020000720c */ /* 0x000fda0000706670 */
[----:B------:R-:W-:Y:S05]  /*00c0*/  @P0 EXIT ;  /* 0x000000000000094d */ /* 0x000fea0003800000 */
[----:B------:R-:W0:Y:S01]  /*00d0*/  LDC R17, c[0x0][0x3a0] ;  /* 0x0000e800ff117b82 */ /* 0x000e220000000800 */
[----:B------:R-:W1:Y:S01]  /*00e0*/  LDCU.64 UR6, c[0x0][0x358] ;  /* 0x00006b00ff0677ac */ /* 0x000e620008000a00 */
[----:B------:R-:W-:Y:S01]  /*00f0*/  HFMA2 R25, -RZ, RZ, 0, 0 ;  /* 0x00000000ff197431 */ /* 0x000fe200000001ff */
[----:B0-----:R-:W-:-:S13]  /*0100*/  ISETP.GE.AND P0, PT, R17, 0x1, PT ;  /* 0x000000011100780c */ /* 0x001fda0003f06270 */
[----:B-1----:R-:W-:Y:S05]  /*0110*/  @!P0 BRA `(.L_x_0) ;  /* 0x0000000400b88947 */ /* 0x002fea0003800000 */
[C---:B------:R-:W-:Y:S01]  /*0120*/  ISETP.GE.U32.AND P1, PT, R17.reuse, 0x8, PT ;  /* 0x000000081100780c */ /* 0x040fe20003f26070 */
[----:B------:R-:W-:Y:S01]  /*0130*/  IMAD R18, R0, R17, RZ ;  /* 0x0000001100127224 */ /* 0x000fe200078e02ff */
[----:B------:R-:W-:Y:S02]  /*0140*/  LOP3.LUT R26, R17, 0x7, RZ, 0xc0, !PT ;  /* 0x00000007111a7812 */ /* 0x000fe400078ec0ff */
[----:B------:R-:W-:Y:S02]  /*0150*/  MOV R19, RZ ;  /* 0x000000ff00137202 */ /* 0x000fe40000000f00 */
[----:B------:R-:W-:Y:S02]  /*0160*/  ISETP.NE.AND P0, PT, R26, RZ, PT ;  /* 0x000000ff1a00720c */ /* 0x000fe40003f05270 */
[----:B------:R-:W-:-:S05]  /*0170*/  MOV R25, RZ ;  /* 0x000000ff00197202 */ /* 0x000fca0000000f00 */
[----:B------:R-:W-:Y:S06]  /*0180*/  @!P1 BRA `(.L_x_1) ;  /* 0x0000000000c49947 */ /* 0x000fec0003800000 */
[----:B------:R-:W0:Y:S01]  /*0190*/  LDCU.64 UR4, c[0x0][0x380] ;  /* 0x00007000ff0477ac */ /* 0x000e220008000a00 */
[----:B------:R-:W-:Y:S02]  /*01a0*/  LOP3.LUT R19, R17, 0x7ffffff8, RZ, 0xc0, !PT ;  /* 0x7ffffff811137812 */ /* 0x000fe400078ec0ff */
[----:B------:R-:W-:Y:S02]  /*01b0*/  MOV R25, RZ ;  /* 0x000000ff00197202 */ /* 0x000fe40000000f00 */
[----:B------:R-:W-:Y:S02]  /*01c0*/  MOV R2, R18 ;  /* 0x0000001200027202 */ /* 0x000fe40000000f00 */
[----:B------:R-:W-:Y:S02]  /*01d0*/  MOV R22, R16 ;  /* 0x0000001000167202 */ /* 0x000fe40000000f00 */
[----:B------:R-:W-:Y:S01]  /*01e0*/  IADD3 R20, PT, PT, -R19, RZ, RZ ;  /* 0x000000ff13147210 */ /* 0x000fe20007ffe1ff */
[----:B0-----:R-:W-:-:S04]  /*01f0*/  UIADD3 UR4, UP0, UPT, UR4, 0x10, URZ ;  /* 0x0000001004047890 */ /* 0x001fc8000ff1e0ff */
[----:B------:R-:W-:-:S12]  /*0200*/  UIADD3.X UR5, UPT, UPT, URZ, UR5, URZ, UP0, !UPT ;  /* 0x00000005ff057290 */ /* 0x000fd800087fe4ff */
.L_x_2:
[----:B------:R-:W0:Y:S01]  /*0210*/  LDC.64 R14, c[0x0][0x388] ;  /* 0x0000e200ff0e7b82 */ /* 0x000e220000000a00 */
[----:B------:R-:W-:Y:S02]  /*0220*/  MOV R4, UR4 ;  /* 0x0000000400047c02 */ /* 0x000fe40008000f00 */
[----:B------:R-:W-:-:S03]  /*0230*/  MOV R5, UR5 ;  /* 0x0000000500057c02 */ /* 0x000fc60008000f00 */
[----:B------:R-:W-:-:S05]  /*0240*/  IMAD.WIDE R4, R2, 0x4, R4 ;  /* 0x0000000402047825 */ /* 0x000fca00078e0204 */
[----:B------:R-:W2:Y:S04]  /*0250*/  LDG.E R21, desc[UR6][R4.64+-0x10] ;  /* 0xfffff00604157981 */ /* 0x000ea8000c1e1900 */
[----:B------:R-:W3:Y:S04]  /*0260*/  LDG.E R23, desc[UR6][R4.64+-0xc] ;  /* 0xfffff40604177981 */ /* 0x000ee8000c1e1900 */
[----:B------:R-:W4:Y:S01]  /*0270*/  LDG.E R28, desc[UR6][R4.64+-0x8] ;  /* 0xfffff806041c7981 */ /* 0x000f22000c1e1900 */
[----:B0-----:R-:W-:-:S05]  /*0280*/  IMAD.WIDE R14, R22, 0x4, R14 ;  /* 0x00000004160e7825 */ /* 0x001fca00078e020e */
[----:B------:R0:W2:Y:S01]  /*0290*/  LDG.E R24, desc[UR6][R14.64] ;  /* 0x000000060e187981 */ /* 0x0000a2000c1e1900 */
[----:B------:R-:W-:-:S04]  /*02a0*/  IMAD.WIDE R12, R3, 0x4, R14 ;  /* 0x00000004030c7825 */ /* 0x000fc800078e020e */
[C---:B------:R-:W-:Y:S02]  /*02b0*/  IMAD.WIDE R6, R3.reuse, 0x4, R12 ;  /* 0x0000000403067825 */ /* 0x040fe400078e020c */
[----:B------:R-:W3:Y:S02]  /*02c0*/  LDG.E R12, desc[UR6][R12.64] ;  /* 0x000000060c0c7981 */ /* 0x000ee4000c1e1900 */
[C---:B------:R-:W-:Y:S02]  /*02d0*/  IMAD.WIDE R8, R3.reuse, 0x4, R6 ;  /* 0x0000000403087825 */ /* 0x040fe400078e0206 */
[----:B------:R1:W4:Y:S02]  /*02e0*/  LDG.E R27, desc[UR6][R6.64] ;  /* 0x00000006061b7981 */ /* 0x000324000c1e1900 */
[C---:B------:R-:W-:Y:S02]  /*02f0*/  IMAD.WIDE R10, R3.reuse, 0x4, R8 ;  /* 0x00000004030a7825 */ /* 0x040fe400078e0208 */
[----:B------:R-:W5:Y:S02]  /*0300*/  LDG.E R8, desc[UR6][R8.64] ;  /* 0x0000000608087981 */ /* 0x000f64000c1e1900 */
[----:B0-----:R-:W-:-:S02]  /*0310*/  IMAD.WIDE R14, R3, 0x4, R10 ;  /* 0x00000004030e7825 */ /* 0x001fc400078e020a */
[----:B------:R-:W5:Y:S04]  /*0320*/  LDG.E R29, desc[UR6][R10.64] ;  /* 0x000000060a1d7981 */ /* 0x000f68000c1e1900 */
[----:B------:R-:W5:Y:S04]  /*0330*/  LDG.E R13, desc[UR6][R14.64] ;  /* 0x000000060e0d7981 */ /* 0x000f68000c1e1900 */
[----:B------:R-:W5:Y:S04]  /*0340*/  LDG.E R9, desc[UR6][R4.64+-0x4] ;  /* 0xfffffc0604097981 */ /* 0x000f68000c1e1900 */
[----:B------:R-:W5:Y:S04]  /*0350*/  LDG.E R10, desc[UR6][R4.64] ;  /* 0x00000006040a7981 */ /* 0x000f68000c1e1900 */
[----:B------:R-:W5:Y:S01]  /*0360*/  LDG.E R11, desc[UR6][R4.64+0x8] ;  /* 0x00000806040b7981 */ /* 0x000f62000c1e1900 */
[----:B--2---:R-:W-:-:S02]  /*0370*/  IMAD R21, R21, R24, R25 ;  /* 0x0000001815157224 */ /* 0x004fc400078e0219 */
[C---:B------:R-:W-:Y:S02]  /*0380*/  IMAD.WIDE R24, R3.reuse, 0x4, R14 ;  /* 0x0000000403187825 */ /* 0x040fe400078e020e */
[----:B------:R-:W2:Y:S02]  /*0390*/  LDG.E R14, desc[UR6][R4.64+0x4] ;  /* 0x00000406040e7981 */ /* 0x000ea4000c1e1900 */
[----:B-1----:R-:W-:Y:S02]  /*03a0*/  IMAD.WIDE R6, R3, 0x4, R24 ;  /* 0x0000000403067825 */ /* 0x002fe400078e0218 */
[----:B------:R0:W2:Y:S04]  /*03b0*/  LDG.E R15, desc[UR6][R4.64+0xc] ;  /* 0x00000c06040f7981 */ /* 0x0000a8000c1e1900 */
[----:B------:R-:W2:Y:S04]  /*03c0*/  LDG.E R6, desc[UR6][R6.64] ;  /* 0x0000000606067981 */ /* 0x000ea8000c1e1900 */
[----:B------:R-:W0:Y:S01]  /*03d0*/  LDG.E R4, desc[UR6][R24.64] ;  /* 0x0000000618047981 */ /* 0x000e22000c1e1900 */
[----:B---3--:R-:W-:Y:S01]  /*03e0*/  IMAD R12, R23, R12, R21 ;  /* 0x0000000c170c7224 */ /* 0x008fe200078e0215 */
[----:B------:R-:W-:-:S03]  /*03f0*/  IADD3 R20, PT, PT, R20, 0x8, RZ ;  /* 0x0000000814147810 */ /* 0x000fc60007ffe0ff */
[----:B----4-:R-:W-:Y:S01]  /*0400*/  IMAD R12, R28, R27, R12 ;  /* 0x0000001b1c0c7224 */ /* 0x010fe200078e020c */
[----:B------:R-:W-:-:S03]  /*0410*/  ISETP.NE.AND P1, PT, R20, RZ, PT ;  /* 0x000000ff1400720c */ /* 0x000fc60003f25270 */
[----:B-----5:R-:W-:-:S04]  /*0420*/  IMAD R8, R9, R8, R12 ;  /* 0x0000000809087224 */ /* 0x020fc800078e020c */
[----:B------:R-:W-:Y:S01]  /*0430*/  IMAD R8, R10, R29, R8 ;  /* 0x0000001d0a087224 */ /* 0x000fe200078e0208 */
[----:B------:R-:W-:Y:S02]  /*0440*/  LEA R22, R3, R22, 0x3 ;  /* 0x0000001603167211 */ /* 0x000fe400078e18ff */
[----:B------:R-:W-:Y:S01]  /*0450*/  IADD3 R2, PT, PT, R2, 0x8, RZ ;  /* 0x0000000802027810 */ /* 0x000fe20007ffe0ff */
[----:B--2---:R-:W-:-:S04]  /*0460*/  IMAD R8, R14, R13, R8 ;  /* 0x0000000d0e087224 */ /* 0x004fc800078e0208 */
[----:B0-----:R-:W-:-:S04]  /*0470*/  IMAD R4, R11, R4, R8 ;  /* 0x000000040b047224 */ /* 0x001fc800078e0208 */
[----:B------:R-:W-:Y:S01]  /*0480*/  IMAD R25, R15, R6, R4 ;  /* 0x000000060f197224 */ /* 0x000fe200078e0204 */
[----:B------:R-:W-:Y:S06]  /*0490*/  @P1 BRA `(.L_x_2) ;  /* 0xfffffffc005c1947 */ /* 0x000fec000383ffff */
.L_x_1:
[----:B------:R-:W-:Y:S05]  /*04a0*/  @!P0 BRA `(.L_x_0) ;  /* 0x0000000000d48947 */ /* 0x000fea0003800000 */
[----:B------:R-:W-:Y:S02]  /*04b0*/  ISETP.GE.U32.AND P0, PT, R26, 0x4, PT ;  /* 0x000000041a00780c */ /* 0x000fe40003f06070 */
[----:B------:R-:W-:-:S04]  /*04c0*/  LOP3.LUT R14, R17, 0x3, RZ, 0xc0, !PT ;  /* 0x00000003110e7812 */ /* 0x000fc800078ec0ff */
[----:B------:R-:W-:-:S07]  /*04d0*/  ISETP.NE.AND P1, PT, R14, RZ, PT ;  /* 0x000000ff0e00720c */ /* 0x000fce0003f25270 */
[----:B------:R-:W-:Y:S06]  /*04e0*/  @!P0 BRA `(.L_x_3) ;  /* 0x0000000000588947 */ /* 0x000fec0003800000 */
[----:B------:R-:W0:Y:S01]  /*04f0*/  LDC.64 R10, c[0x0][0x388] ;  /* 0x0000e200ff0a7b82 */ /* 0x000e220000000a00 */
[----:B------:R-:W-:Y:S01]  /*0500*/  IMAD R9, R19, R3, R16 ;  /* 0x0000000313097224 */ /* 0x000fe200078e0210 */
[----:B------:R-:W-:-:S06]  /*0510*/  IADD3 R7, PT, PT, R18, R19, RZ ;  /* 0x0000001312077210 */ /* 0x000fcc0007ffe0ff */
[----:B------:R-:W1:Y:S01]  /*0520*/  LDC.64 R4, c[0x0][0x380] ;  /* 0x0000e000ff047b82 */ /* 0x000e620000000a00 */
[----:B0-----:R-:W-:-:S04]  /*0530*/  IMAD.WIDE R10, R9, 0x4, R10 ;  /* 0x00000004090a7825 */ /* 0x001fc800078e020a */
[----:B------:R-:W-:Y:S02]  /*0540*/  IMAD.WIDE R12, R3, 0x4, R10 ;  /* 0x00000004030c7825 */ /* 0x000fe400078e020a */
[----:B------:R-:W2:Y:S02]  /*0550*/  LDG.E R10, desc[UR6][R10.64] ;  /* 0x000000060a0a7981 */ /* 0x000ea4000c1e1900 */
[----:B-1----:R-:W-:-:S04]  /*0560*/  IMAD.WIDE R4, R7, 0x4, R4 ;  /* 0x0000000407047825 */ /* 0x002fc800078e0204 */
[C---:B------:R-:W-:Y:S01]  /*0570*/  IMAD.WIDE R6, R3.reuse, 0x4, R12 ;  /* 0x0000000403067825 */ /* 0x040fe200078e020c */
[----:B------:R-:W2:Y:S04]  /*0580*/  LDG.E R2, desc[UR6][R4.64] ;  /* 0x0000000604027981 */ /* 0x000ea8000c1e1900 */
[----:B------:R-:W3:Y:S01]  /*0590*/  LDG.E R12, desc[UR6][R12.64] ;  /* 0x000000060c0c7981 */ /* 0x000ee2000c1e1900 */
[----:B------:R-:W-:-:S03]  /*05a0*/  IMAD.WIDE R8, R3, 0x4, R6 ;  /* 0x0000000403087825 */ /* 0x000fc600078e0206 */
[----:B------:R-:W3:Y:S04]  /*05b0*/  LDG.E R15, desc[UR6][R4.64+0x4] ;  /* 0x00000406040f7981 */ /* 0x000ee8000c1e1900 */
[----:B------:R-:W4:Y:S04]  /*05c0*/  LDG.E R20, desc[UR6][R6.64] ;  /* 0x0000000606147981 */ /* 0x000f28000c1e1900 */
[----:B------:R-:W4:Y:S04]  /*05d0*/  LDG.E R21, desc[UR6][R4.64+0x8] ;  /* 0x0000080604157981 */ /* 0x000f28000c1e1900 */
[----:B------:R-:W5:Y:S04]  /*05e0*/  LDG.E R23, desc[UR6][R4.64+0xc] ;  /* 0x00000c0604177981 */ /* 0x000f68000c1e1900 */
[----:B------:R-:W5:Y:S01]  /*05f0*/  LDG.E R8, desc[UR6][R8.64] ;  /* 0x0000000608087981 */ /* 0x000f62000c1e1900 */
[----:B------:R-:W-:Y:S01]  /*0600*/  IADD3 R19, PT, PT, R19, 0x4, RZ ;  /* 0x0000000413137810 */ /* 0x000fe20007ffe0ff */
[----:B--2---:R-:W-:-:S04]  /*0610*/  IMAD R2, R2, R10, R25 ;  /* 0x0000000a02027224 */ /* 0x004fc800078e0219 */
[----:B---3--:R-:W-:-:S04]  /*0620*/  IMAD R2, R15, R12, R2 ;  /* 0x0000000c0f027224 */ /* 0x008fc800078e0202 */
[----:B----4-:R-:W-:-:S04]  /*0630*/  IMAD R2, R21, R20, R2 ;  /* 0x0000001415027224 */ /* 0x010fc800078e0202 */
[----:B-----5:R-:W-:-:S07]  /*0640*/  IMAD R25, R23, R8, R2 ;  /* 0x0000000817197224 */ /* 0x020fce00078e0202 */
.L_x_3:
[----:B------:R-:W-:Y:S05]  /*0650*/  @!P1 BRA `(.L_x_0) ;  /* 0x0000000000689947 */ /* 0x000fea0003800000 */
[----:B------:R-:W0:Y:S01]  /*0660*/  LDC.64 R10, c[0x0][0x388] ;  /* 0x0000e200ff0a7b82 */ /* 0x000e220000000a00 */
[----:B------:R-:W-:Y:S02]  /*0670*/  ISETP.NE.AND P0, PT, R14, 0x1, PT ;  /* 0x000000010e00780c */ /* 0x000fe40003f05270 */
[----:B------:R-:W-:-:S04]  /*0680*/  LOP3.LUT R17, R17, 0x1, RZ, 0xc0, !PT ;  /* 0x0000000111117812 */ /* 0x000fc800078ec0ff */
[----:B------:R-:W-:Y:S01]  /*0690*/  ISETP.NE.U32.AND P1, PT, R17, 0x1, PT ;  /* 0x000000011100780c */ /* 0x000fe20003f25070 */
[----:B------:R-:W1:Y:S06]  /*06a0*/  LDC.64 R8, c[0x0][0x380] ;  /* 0x0000e000ff087b82 */ /* 0x000e6c0000000a00 */
[C---:B------:R-:W-:Y:S01]  /*06b0*/  @P0 IMAD R15, R19.reuse, R3, R16 ;  /* 0x00000003130f0224 */ /* 0x040fe200078e0210 */
[----:B------:R-:W-:Y:S01]  /*06c0*/  @P0 IADD3 R13, PT, PT, R18, R19, RZ ;  /* 0x00000013120d0210 */ /* 0x000fe20007ffe0ff */
[----:B------:R-:W2:Y:S01]  /*06d0*/  LDC.64 R6, c[0x0][0x380] ;  /* 0x0000e000ff067b82 */ /* 0x000ea20000000a00 */
[----:B------:R-:W-:-:S07]  /*06e0*/  @P0 IADD3 R19, PT, PT, R19, 0x2, RZ ;  /* 0x0000000213130810 */ /* 0x000fce0007ffe0ff */
[----:B------:R-:W3:Y:S01]  /*06f0*/  LDC.64 R4, c[0x0][0x388] ;  /* 0x0000e200ff047b82 */ /* 0x000ee20000000a00 */
[----:B0-----:R-:W-:Y:S01]  /*0700*/  @P0 IMAD.WIDE R10, R15, 0x4, R10 ;  /* 0x000000040f0a0825 */ /* 0x001fe200078e020a */
[----:B------:R-:W-:-:S03]  /*0710*/  @!P1 IADD3 R15, PT, PT, R18, R19, RZ ;  /* 0x00000013120f9210 */ /* 0x000fc60007ffe0ff */
[----:B------:R-:W-:Y:S01]  /*0720*/  @!P1 IMAD R19, R19, R3, R16 ;  /* 0x0000000313139224 */ /* 0x000fe200078e0210 */
[----:B------:R-:W4:Y:S01]  /*0730*/  @P0 LDG.E R14, desc[UR6][R10.64] ;  /* 0x000000060a0e0981 */ /* 0x000f22000c1e1900 */
[----:B-1----:R-:W-:-:S04]  /*0740*/  @P0 IMAD.WIDE R8, R13, 0x4, R8 ;  /* 0x000000040d080825 */ /* 0x002fc800078e0208 */
[----:B------:R-:W-:Y:S01]  /*0750*/  @P0 IMAD.WIDE R12, R3, 0x4, R10 ;  /* 0x00000004030c0825 */ /* 0x000fe200078e020a */
[----:B------:R-:W4:Y:S03]  /*0760*/  @P0 LDG.E R2, desc[UR6][R8.64] ;  /* 0x0000000608020981 */ /* 0x000f26000c1e1900 */
[----:B--2---:R-:W-:Y:S01]  /*0770*/  @!P1 IMAD.WIDE R6, R15, 0x4, R6 ;  /* 0x000000040f069825 */ /* 0x004fe200078e0206 */
[----:B------:R-:W2:Y:S04]  /*0780*/  @P0 LDG.E R17, desc[UR6][R8.64+0x4] ;  /* 0x0000040608110981 */ /* 0x000ea8000c1e1900 */
[----:B------:R-:W2:Y:S01]  /*0790*/  @P0 LDG.E R12, desc[UR6][R12.64] ;  /* 0x000000060c0c0981 */ /* 0x000ea2000c1e1900 */
[----:B---3--:R-:W-:-:S03]  /*07a0*/  @!P1 IMAD.WIDE R4, R19, 0x4, R4 ;  /* 0x0000000413049825 */ /* 0x008fc600078e0204 */
[----:B------:R-:W3:Y:S04]  /*07b0*/  @!P1 LDG.E R6, desc[UR6][R6.64] ;  /* 0x0000000606069981 */ /* 0x000ee8000c1e1900 */
[----:B------:R-:W3:Y:S01]  /*07c0*/  @!P1 LDG.E R4, desc[UR6][R4.64] ;  /* 0x0000000604049981 */ /* 0x000ee2000c1e1900 */
[----:B----4-:R-:W-:-:S04]  /*07d0*/  @P0 IMAD R2, R2, R14, R25 ;  /* 0x0000000e02020224 */ /* 0x010fc800078e0219 */
[----:B--2---:R-:W-:-:S04]  /*07e0*/  @P0 IMAD R25, R17, R12, R2 ;  /* 0x0000000c11190224 */ /* 0x004fc800078e0202 */
[----:B---3--:R-:W-:-:S07]  /*07f0*/  @!P1 IMAD R25, R6, R4, R25 ;  /* 0x0000000406199224 */ /* 0x008fce00078e0219 */
.L_x_0:
[----:B------:R-:W0:Y:S01]  /*0800*/  LDC.64 R4, c[0x0][0x390] ;  /* 0x0000e400ff047b82 */ /* 0x000e220000000a00 */
[----:B------:R-:W-:-:S04]  /*0810*/  IMAD R3, R0, R3, R16 ;  /* 0x0000000300037224 */ /* 0x000fc800078e0210 */
[----:B0-----:R-:W-:-:S05]  /*0820*/  IMAD.WIDE R2, R3, 0x4, R4 ;  /* 0x0000000403027825 */ /* 0x001fca00078e0204 */
[----:B------:R-:W-:Y:S01]  /*0830*/  STG.E desc[UR6][R2.64], R25 ;  /* 0x0000001902007986 */ /* 0x000fe2000c101906 */
[----:B------:R-:W-:Y:S05]  /*0840*/  EXIT ;  /* 0x000000000000794d */ /* 0x000fea0003800000 */
.L_x_4:
[----:B------:R-:W-:-:S00]  /*0850*/  BRA `(.L_x_4) ;  /* 0xfffffffc00fc7947 */ /* 0x000fc0000383ffff */
[----:B------:R-:W-:-:S00]  /*0860*/  NOP ;  /* 0x0000000000007918 */ /* 0x000fc00000000000 */
        /* <DEDUP_REMOVED lines=9> */
.L_x_5:


//--------------------- .nv.shared.reserved.0     --------------------------
	.section	.nv.shared.reserved.0,"aw",@nobits
	.weak		__nv_reservedSMEM_offset_0_alias
	.size		__nv_reservedSMEM_offset_0_alias, 0, 64
	.other		__nv_reservedSMEM_offset_0_alias,@"STO_CUDA_RESERVED_SHARED STV_DEFAULT"
__nv_reservedSMEM_offset_0_alias:
	.zero		0
	.zero		64


//--------------------- .nv.constant0._Z15SgemmWithNativePiS_S_iii --------------------------
	.section	.nv.constant0._Z15SgemmWithNativePiS_S_iii,"a",@progbits
	.sectionflags	@""
	.align	4
.nv.constant0._Z15SgemmWithNativePiS_S_iii:
	.zero		932


//--------------------- SYMBOLS --------------------------

	.type		.nv.reservedSmem.offset0,@object
	.size		.nv.reservedSmem.offset0,0x4
